	.headerflags	@"EF_CUDA_TEXMODE_UNIFIED EF_CUDA_64BIT_ADDRESS EF_CUDA_ACCELERATORS EF_CUDA_SM90 EF_CUDA_VIRTUAL_SM(EF_CUDA_SM90)"
	.elftype	@"ET_EXEC"


//--------------------- .nv.info                  --------------------------
	.section	.nv.info,"",@"SHT_CUDA_INFO"
	.align	4


	//----- nvinfo : EIATTR_REGCOUNT
	.align		4
        /*0000*/ 	.byte	0x04, 0x2f
        /*0002*/ 	.short	(.L_2 - .L_1)
	.align		4
.L_1:
        /*0004*/ 	.word	index@(triton_red_fused_native_group_norm_28)
        /*0008*/ 	.word	0x00000018


	//----- nvinfo : EIATTR_MIN_STACK_SIZE
	.align		4
.L_2:
        /*000c*/ 	.byte	0x04, 0x12
        /*000e*/ 	.short	(.L_4 - .L_3)
	.align		4
.L_3:
        /*0010*/ 	.word	index@(triton_red_fused_native_group_norm_28)
        /*0014*/ 	.word	0x00000000


	//----- nvinfo : EIATTR_FRAME_SIZE
	.align		4
.L_4:
        /*0018*/ 	.byte	0x04, 0x11
        /*001a*/ 	.short	(.L_6 - .L_5)
	.align		4
.L_5:
        /*001c*/ 	.word	index@(triton_red_fused_native_group_norm_28)
        /*0020*/ 	.word	0x00000000


	//----- nvinfo : EIATTR_MIN_STACK_SIZE
	.align		4
.L_6:
        /*0024*/ 	.byte	0x04, 0x12
        /*0026*/ 	.short	(.L_8 - .L_7)
	.align		4
.L_7:
        /*0028*/ 	.word	index@(triton_red_fused_native_group_norm_28)
        /*002c*/ 	.word	0x00000000
.L_8:


//--------------------- .nv.info.triton_red_fused_native_group_norm_28 --------------------------
	.section	.nv.info.triton_red_fused_native_group_norm_28,"",@"SHT_CUDA_INFO"
	.sectionflags	@""
	.align	4


	//----- nvinfo : EIATTR_CUDA_API_VERSION
	.align		4
        /*0000*/ 	.byte	0x04, 0x37
        /*0002*/ 	.short	(.L_10 - .L_9)
.L_9:
        /*0004*/ 	.word	0x0000007c


	//----- nvinfo : EIATTR_KPARAM_INFO
	.align		4
.L_10:
        /*0008*/ 	.byte	0x04, 0x17
        /*000a*/ 	.short	(.L_12 - .L_11)
.L_11:
        /*000c*/ 	.word	0x00000000
        /*0010*/ 	.short	0x0005
        /*0012*/ 	.short	0x0024
        /*0014*/ 	.byte	0x00, 0xf0, 0x11, 0x00


	//----- nvinfo : EIATTR_KPARAM_INFO
	.align		4
.L_12:
        /*0018*/ 	.byte	0x04, 0x17
        /*001a*/ 	.short	(.L_14 - .L_13)
.L_13:
        /*001c*/ 	.word	0x00000000
        /*0020*/ 	.short	0x0004
        /*0022*/ 	.short	0x0020
        /*0024*/ 	.byte	0x00, 0xf0, 0x11, 0x00


	//----- nvinfo : EIATTR_KPARAM_INFO
	.align		4
.L_14:
        /*0028*/ 	.byte	0x04, 0x17
        /*002a*/ 	.short	(.L_16 - .L_15)
.L_15:
        /*002c*/ 	.word	0x00000000
        /*0030*/ 	.short	0x0003
        /*0032*/ 	.short	0x0018
        /*0034*/ 	.byte	0x00, 0xf4, 0x21, 0x00


	//----- nvinfo : EIATTR_KPARAM_INFO
	.align		4
.L_16:
        /*0038*/ 	.byte	0x04, 0x17
        /*003a*/ 	.short	(.L_18 - .L_17)
.L_17:
        /*003c*/ 	.word	0x00000000
        /*0040*/ 	.short	0x0002
        /*0042*/ 	.short	0x0010
        /*0044*/ 	.byte	0x00, 0xf4, 0x21, 0x00


	//----- nvinfo : EIATTR_KPARAM_INFO
	.align		4
.L_18:
        /*0048*/ 	.byte	0x04, 0x17
        /*004a*/ 	.short	(.L_20 - .L_19)
.L_19:
        /*004c*/ 	.word	0x00000000
        /*0050*/ 	.short	0x0001
        /*0052*/ 	.short	0x0008
        /*0054*/ 	.byte	0x00, 0xf4, 0x21, 0x00


	//----- nvinfo : EIATTR_KPARAM_INFO
	.align		4
.L_20:
        /*0058*/ 	.byte	0x04, 0x17
        /*005a*/ 	.short	(.L_22 - .L_21)
.L_21:
        /*005c*/ 	.word	0x00000000
        /*0060*/ 	.short	0x0000
        /*0062*/ 	.short	0x0000
        /*0064*/ 	.byte	0x00, 0xf4, 0x21, 0x00


	//----- nvinfo : EIATTR_SPARSE_MMA_MASK
	.align		4
.L_22:
        /*0068*/ 	.byte	0x03, 0x50
        /*006a*/ 	.short	0x0000


	//----- nvinfo : EIATTR_MAXREG_COUNT
	.align		4
        /*006c*/ 	.byte	0x03, 0x1b
        /*006e*/ 	.short	0x0080


	//----- nvinfo : EIATTR_COOP_GROUP_MASK_REGIDS
	.align		4
        /*0070*/ 	.byte	0x04, 0x29
        /*0072*/ 	.short	(.L_24 - .L_23)


	//   ....[0]....
.L_23:
        /*0074*/ 	.word	0xffffffff


	//   ....[1]....
        /*0078*/ 	.word	0xffffffff


	//   ....[2]....
        /*007c*/ 	.word	0xffffffff


	//   ....[3]....
        /*0080*/ 	.word	0xffffffff


	//   ....[4]....
        /*0084*/ 	.word	0xffffffff


	//   ....[5]....
        /*0088*/ 	.word	0xffffffff


	//   ....[6]....
        /*008c*/ 	.word	0xffffffff


	//   ....[7]....
        /*0090*/ 	.word	0xffffffff


	//   ....[8]....
        /*0094*/ 	.word	0xffffffff


	//   ....[9]....
        /*0098*/ 	.word	0xffffffff


	//   ....[10]....
        /*009c*/ 	.word	0xffffffff


	//   ....[11]....
        /*00a0*/ 	.word	0xffffffff


	//   ....[12]....
        /*00a4*/ 	.word	0xffffffff


	//   ....[13]....
        /*00a8*/ 	.word	0xffffffff


	//   ....[14]....
        /*00ac*/ 	.word	0xffffffff


	//   ....[15]....
        /*00b0*/ 	.word	0xffffffff


	//   ....[16]....
        /*00b4*/ 	.word	0xffffffff


	//   ....[17]....
        /*00b8*/ 	.word	0xffffffff


	//   ....[18]....
        /*00bc*/ 	.word	0xffffffff


	//   ....[19]....
        /*00c0*/ 	.word	0xffffffff


	//   ....[20]....
        /*00c4*/ 	.word	0xffffffff


	//   ....[21]....
        /*00c8*/ 	.word	0xffffffff


	//----- nvinfo : EIATTR_COOP_GROUP_INSTR_OFFSETS
	.align		4
.L_24:
        /*00cc*/ 	.byte	0x04, 0x28
        /*00ce*/ 	.short	(.L_26 - .L_25)


	//   ....[0]....
.L_25:
        /*00d0*/ 	.word	0x00000520


	//   ....[1]....
        /*00d4*/ 	.word	0x000005b0


	//   ....[2]....
        /*00d8*/ 	.word	0x000006b0


	//   ....[3]....
        /*00dc*/ 	.word	0x00000720


	//   ....[4]....
        /*00e0*/ 	.word	0x000007b0


	//   ....[5]....
        /*00e4*/ 	.word	0x00000820


	//   ....[6]....
        /*00e8*/ 	.word	0x00000900


	//   ....[7]....
        /*00ec*/ 	.word	0x000009a0


	//   ....[8]....
        /*00f0*/ 	.word	0x00000a50


	//   ....[9]....
        /*00f4*/ 	.word	0x00000ab0


	//   ....[10]....
        /*00f8*/ 	.word	0x00000be0


	//   ....[11]....
        /*00fc*/ 	.word	0x00000bf0


	//   ....[12]....
        /*0100*/ 	.word	0x00000c00


	//   ....[13]....
        /*0104*/ 	.word	0x00000c40


	//   ....[14]....
        /*0108*/ 	.word	0x00000d50


	//   ....[15]....
        /*010c*/ 	.word	0x00000de0


	//   ....[16]....
        /*0110*/ 	.word	0x00000e00


	//   ....[17]....
        /*0114*/ 	.word	0x00000ec0


	//   ....[18]....
        /*0118*/ 	.word	0x00000f00


	//   ....[19]....
        /*011c*/ 	.word	0x00000f50


	//   ....[20]....
        /*0120*/ 	.word	0x00001020


	//   ....[21]....
        /*0124*/ 	.word	0x00001070


	//----- nvinfo : EIATTR_EXIT_INSTR_OFFSETS
	.align		4
.L_26:
        /*0128*/ 	.byte	0x04, 0x1c
        /*012a*/ 	.short	(.L_28 - .L_27)


	//   ....[0]....
.L_27:
        /*012c*/ 	.word	0x00001250


	//   ....[1]....
        /*0130*/ 	.word	0x00001290


	//----- nvinfo : EIATTR_REQNTID
	.align		4
.L_28:
        /*0134*/ 	.byte	0x04, 0x10
        /*0136*/ 	.short	(.L_30 - .L_29)
.L_29:
        /*0138*/ 	.word	0x00000200
        /*013c*/ 	.word	0x00000001
        /*0140*/ 	.word	0x00000001


	//----- nvinfo : EIATTR_CBANK_PARAM_SIZE
	.align		4
.L_30:
        /*0144*/ 	.byte	0x03, 0x19
        /*0146*/ 	.short	0x0028


	//----- nvinfo : EIATTR_PARAM_CBANK
	.align		4
        /*0148*/ 	.byte	0x04, 0x0a
        /*014a*/ 	.short	(.L_32 - .L_31)
	.align		4
.L_31:
        /*014c*/ 	.word	index@(.nv.constant0.triton_red_fused_native_group_norm_28)
        /*0150*/ 	.short	0x0210
        /*0152*/ 	.short	0x0028


	//----- nvinfo : EIATTR_SW_WAR
	.align		4
.L_32:
        /*0154*/ 	.byte	0x04, 0x36
        /*0156*/ 	.short	(.L_34 - .L_33)
.L_33:
        /*0158*/ 	.word	0x00000008
.L_34:


//--------------------- .nv.callgraph             --------------------------
	.section	.nv.callgraph,"",@"SHT_CUDA_CALLGRAPH"
	.align	4
	.sectionentsize	8
	.align		4
        /*0000*/ 	.word	0x00000000
	.align		4
        /*0004*/ 	.word	0xffffffff
	.align		4
        /*0008*/ 	.word	0x00000000
	.align		4
        /*000c*/ 	.word	0xfffffffe
	.align		4
        /*0010*/ 	.word	0x00000000
	.align		4
        /*0014*/ 	.word	0xfffffffd
	.align		4
        /*0018*/ 	.word	0x00000000
	.align		4
        /*001c*/ 	.word	0xfffffffc


//--------------------- .nv.constant4             --------------------------
	.section	.nv.constant4,"a",@progbits
	.align	8
	.align		8
.nv.constant4:
        /*0000*/ 	.dword	_$_str


//--------------------- .text.triton_red_fused_native_group_norm_28 --------------------------
	.section	.text.triton_red_fused_native_group_norm_28,"ax",@progbits
	.sectionflags	@"SHF_BARRIERS=1"
	.align	128
        .global         triton_red_fused_native_group_norm_28
        .type           triton_red_fused_native_group_norm_28,@function
        .size           triton_red_fused_native_group_norm_28,(.L_x_1 - triton_red_fused_native_group_norm_28)
        .other          triton_red_fused_native_group_norm_28,@"STO_CUDA_ENTRY STV_DEFAULT"
triton_red_fused_native_group_norm_28:
.text.triton_red_fused_native_group_norm_28:
[----:B------:R-:W0:Y:S02]  /*0000*/  LDC R1, c[0x0][0x28] ;  /* 0x00000a00ff017b82 */ /* 0x000e240000000800 */
[----:B------:R-:W1:Y:S01]  /*0010*/  S2R R2, SR_CTAID.X ;  /* 0x0000000000027919 */ /* 0x000e620000002500 */
[----:B------:R-:W2:Y:S01]  /*0020*/  LDC.64 R6, c[0x0][0x210] ;  /* 0x00008400ff067b82 */ /* 0x000ea20000000a00 */
[----:B------:R-:W-:Y:S01]  /*0030*/  ULDC.64 UR6, c[0x0][0x208] ;  /* 0x0000820000067ab9 */ /* 0x000fe20000000a00 */
[----:B------:R-:W3:Y:S01]  /*0040*/  S2R R15, SR_TID.X ;  /* 0x00000000000f7919 */ /* 0x000ee20000002100 */
[----:B-1----:R-:W-:Y:S02]  /*0050*/  SHF.R.S32.HI R5, RZ, 0x1f, R2 ;  /* 0x0000001fff057819 */ /* 0x002fe40000011402 */
[----:B------:R-:W-:Y:S02]  /*0060*/  ISETP.GE.AND P0, PT, R2, 0x80, PT ;  /* 0x000000800200780c */ /* 0x000fe40003f06270 */
[----:B---3--:R-:W-:Y:S02]  /*0070*/  SHF.L.U32 R0, R15, 0x7, RZ ;  /* 0x000000070f007819 */ /* 0x008fe400000006ff */
[----:B------:R-:W-:-:S02]  /*0080*/  LEA.HI R4, R5, R2, RZ, 0x5 ;  /* 0x0000000205047211 */ /* 0x000fc400078f28ff */
[----:B------:R-:W-:Y:S02]  /*0090*/  SHF.L.U32 R8, R15, 0x2, RZ ;  /* 0x000000020f087819 */ /* 0x000fe400000006ff */
[----:B------:R-:W-:Y:S02]  /*00a0*/  LOP3.LUT R5, R0, 0xfc00, RZ, 0xc0, !PT ;  /* 0x0000fc0000057812 */ /* 0x000fe400078ec0ff */
[C---:B------:R-:W-:Y:S02]  /*00b0*/  LOP3.LUT R11, R4.reuse, 0x7ffffe0, RZ, 0xc0, !PT ;  /* 0x07ffffe0040b7812 */ /* 0x040fe400078ec0ff */
[----:B------:R-:W-:Y:S02]  /*00c0*/  LOP3.LUT R0, R5, 0x1c, R8, 0xf8, !PT ;  /* 0x0000001c05007812 */ /* 0x000fe400078ef808 */
[----:B------:R-:W-:Y:S02]  /*00d0*/  SHF.L.U32 R4, R4, 0xb, RZ ;  /* 0x0000000b04047819 */ /* 0x000fe400000006ff */
[----:B------:R-:W-:-:S02]  /*00e0*/  IADD3 R11, -R11, R2, RZ ;  /* 0x000000020b0b7210 */ /* 0x000fc40007ffe1ff */
[----:B------:R-:W-:Y:S02]  /*00f0*/  LOP3.LUT R4, R4, 0xffff0000, RZ, 0xc0, !PT ;  /* 0xffff000004047812 */ /* 0x000fe400078ec0ff */
[----:B------:R-:W-:-:S04]  /*0100*/  LEA R11, R11, R0, 0x5 ;  /* 0x000000000b0b7211 */ /* 0x000fc800078e28ff */
[----:B------:R-:W-:Y:S02]  /*0110*/  IADD3 R11, R4, R11, RZ ;  /* 0x0000000b040b7210 */ /* 0x000fe40007ffe0ff */
[----:B------:R-:W-:-:S03]  /*0120*/  CS2R R4, SRZ ;  /* 0x0000000000047805 */ /* 0x000fc6000001ff00 */
[----:B--2---:R-:W-:Y:S01]  /*0130*/  IMAD.WIDE R16, R11, 0x4, R6 ;  /* 0x000000040b107825 */ /* 0x004fe200078e0206 */
[----:B------:R-:W-:-:S06]  /*0140*/  CS2R R6, SRZ ;  /* 0x0000000000067805 */ /* 0x000fcc000001ff00 */
[----:B------:R1:W2:Y:S01]  /*0150*/  @!P0 LDG.E.EF.128 R4, desc[UR6][R16.64] ;  /* 0x0000000610048981 */ /* 0x0002a2000c0e1d00 */
[----:B------:R-:W-:Y:S01]  /*0160*/  FSEL R13, RZ, 2, P0 ;  /* 0x40000000ff0d7808 */ /* 0x000fe20000000000 */
[----:B------:R-:W3:Y:S01]  /*0170*/  S2UR UR5, SR_CgaCtaId ;  /* 0x00000000000579c3 */ /* 0x000ee20000008800 */
[----:B------:R-:W-:Y:S01]  /*0180*/  FSEL R12, RZ, 3, P0 ;  /* 0x40400000ff0c7808 */ /* 0x000fe20000000000 */
[----:B------:R-:W-:Y:S01]  /*0190*/  UMOV UR4, 0x400 ;  /* 0x0000040000047882 */ /* 0x000fe20000000000 */
[C---:B------:R-:W-:Y:S01]  /*01a0*/  FSETP.GEU.AND P3, PT, R13.reuse, 1.175494350822287508e-38, PT ;  /* 0x008000000d00780b */ /* 0x040fe20003f6e000 */
[----:B------:R-:W-:Y:S01]  /*01b0*/  FMUL R0, R13, 16777216 ;  /* 0x4b8000000d007820 */ /* 0x000fe20000400000 */
[----:B------:R-:W-:Y:S01]  /*01c0*/  ISETP.LT.AND P1, PT, R2, 0x80, PT ;  /* 0x000000800200780c */ /* 0x000fe20003f21270 */
[C---:B------:R-:W-:Y:S01]  /*01d0*/  FMUL R19, R12.reuse, 16777216 ;  /* 0x4b8000000c137820 */ /* 0x040fe20000400000 */
[----:B------:R-:W-:Y:S02]  /*01e0*/  FSETP.GEU.AND P2, PT, R12, 1.175494350822287508e-38, PT ;  /* 0x008000000c00780b */ /* 0x000fe40003f4e000 */
[----:B------:R-:W-:-:S02]  /*01f0*/  FSEL R0, R0, R13, !P3 ;  /* 0x0000000d00007208 */ /* 0x000fc40005800000 */
[----:B------:R-:W-:Y:S02]  /*0200*/  SEL R14, RZ, 0x3f800000, !P1 ;  /* 0x3f800000ff0e7807 */ /* 0x000fe40004800000 */
[----:B------:R-:W-:Y:S02]  /*0210*/  FSEL R11, RZ, 4, P0 ;  /* 0x40800000ff0b7808 */ /* 0x000fe40000000000 */
[----:B------:R-:W4:Y:S01]  /*0220*/  MUFU.RCP R0, R0 ;  /* 0x0000000000007308 */ /* 0x000f220000001000 */
[----:B-1----:R-:W-:Y:S01]  /*0230*/  FSEL R16, R19, R12, !P2 ;  /* 0x0000000c13107208 */ /* 0x002fe20005000000 */
[----:B------:R-:W-:Y:S01]  /*0240*/  FMUL R19, R14, 16777216 ;  /* 0x4b8000000e137820 */ /* 0x000fe20000400000 */
[C---:B------:R-:W-:Y:S01]  /*0250*/  FMUL R18, R11.reuse, 16777216 ;  /* 0x4b8000000b127820 */ /* 0x040fe20000400000 */
[----:B------:R-:W-:-:S03]  /*0260*/  FSETP.GEU.AND P1, PT, R11, 1.175494350822287508e-38, PT ;  /* 0x008000000b00780b */ /* 0x000fc60003f2e000 */
[-C--:B------:R-:W-:Y:S01]  /*0270*/  FSEL R17, R19, R14.reuse, !P3 ;  /* 0x0000000e13117208 */ /* 0x080fe20005800000 */
[----:B------:R-:W1:Y:S01]  /*0280*/  MUFU.RCP R16, R16 ;  /* 0x0000001000107308 */ /* 0x000e620000001000 */
[----:B------:R-:W-:Y:S01]  /*0290*/  FSEL R18, R18, R11, !P1 ;  /* 0x0000000b12127208 */ /* 0x000fe20004800000 */
[----:B---3--:R-:W-:Y:S01]  /*02a0*/  UPRMT UR4, UR5, 0x654, UR4 ;  /* 0x0000065405047896 */ /* 0x008fe20008000004 */
[----:B------:R-:W-:Y:S02]  /*02b0*/  FSETP.NEU.AND P3, PT, R13, RZ, PT ;  /* 0x000000ff0d00720b */ /* 0x000fe40003f6d000 */
[----:B------:R-:W-:Y:S01]  /*02c0*/  FSEL R21, R19, R14, !P2 ;  /* 0x0000000e13157208 */ /* 0x000fe20005000000 */
[----:B----4-:R-:W-:Y:S02]  /*02d0*/  FMUL R0, R0, R17 ;  /* 0x0000001100007220 */ /* 0x010fe40000400000 */
[----:B------:R-:W3:Y:S01]  /*02e0*/  MUFU.RCP R18, R18 ;  /* 0x0000001200127308 */ /* 0x000ee20000001000 */
[----:B------:R-:W-:-:S02]  /*02f0*/  FSETP.NEU.AND P2, PT, R12, RZ, PT ;  /* 0x000000ff0c00720b */ /* 0x000fc40003f4d000 */
[----:B------:R-:W-:Y:S01]  /*0300*/  FSEL R0, R0, RZ, P3 ;  /* 0x000000ff00007208 */ /* 0x000fe20001800000 */
[----:B-1----:R-:W-:-:S05]  /*0310*/  FMUL R16, R16, R21 ;  /* 0x0000001510107220 */ /* 0x002fca0000400000 */
[----:B------:R-:W-:Y:S02]  /*0320*/  FSEL R16, R16, RZ, P2 ;  /* 0x000000ff10107208 */ /* 0x000fe40001000000 */
[----:B--2---:R-:W-:Y:S02]  /*0330*/  SEL R4, R4, RZ, !P0 ;  /* 0x000000ff04047207 */ /* 0x004fe40004000000 */
[----:B------:R-:W-:Y:S02]  /*0340*/  SEL R5, R5, RZ, !P0 ;  /* 0x000000ff05057207 */ /* 0x000fe40004000000 */
[----:B------:R-:W-:Y:S02]  /*0350*/  FSEL R17, R4, RZ, !P0 ;  /* 0x000000ff04117208 */ /* 0x000fe40004000000 */
[----:B------:R-:W-:Y:S02]  /*0360*/  FSEL R4, R5, RZ, !P0 ;  /* 0x000000ff05047208 */ /* 0x000fe40004000000 */
[----:B------:R-:W-:-:S02]  /*0370*/  SEL R6, R6, RZ, !P0 ;  /* 0x000000ff06067207 */ /* 0x000fc40004000000 */
[----:B------:R-:W-:Y:S01]  /*0380*/  FSEL R5, R19, R14, !P1 ;  /* 0x0000000e13057208 */ /* 0x000fe20004800000 */
[----:B------:R-:W-:Y:S01]  /*0390*/  FADD R4, -R17, R4 ;  /* 0x0000000411047221 */ /* 0x000fe20000000100 */
[----:B------:R-:W-:Y:S02]  /*03a0*/  FSEL R6, R6, RZ, !P0 ;  /* 0x000000ff06067208 */ /* 0x000fe40004000000 */
[----:B------:R-:W-:Y:S01]  /*03b0*/  SEL R7, R7, RZ, !P0 ;  /* 0x000000ff07077207 */ /* 0x000fe20004000000 */
[C---:B------:R-:W-:Y:S01]  /*03c0*/  FFMA R17, R4.reuse, R0, R17 ;  /* 0x0000000004117223 */ /* 0x040fe20000000011 */
[----:B------:R-:W-:Y:S01]  /*03d0*/  FMUL R19, R4, R4 ;  /* 0x0000000404137220 */ /* 0x000fe20000400000 */
[C---:B------:R-:W-:Y:S01]  /*03e0*/  FADD R4, R11.reuse, R11 ;  /* 0x0000000b0b047221 */ /* 0x040fe20000000000 */
[----:B---3--:R-:W-:Y:S01]  /*03f0*/  FMUL R5, R18, R5 ;  /* 0x0000000512057220 */ /* 0x008fe20000400000 */
[----:B------:R-:W-:Y:S01]  /*0400*/  FSETP.NEU.AND P1, PT, R11, RZ, PT ;  /* 0x000000ff0b00720b */ /* 0x000fe20003f2d000 */
[----:B------:R-:W-:Y:S01]  /*0410*/  FMUL R19, R14, R19 ;  /* 0x000000130e137220 */ /* 0x000fe20000400000 */
[----:B------:R-:W-:Y:S01]  /*0420*/  FADD R14, R6, -R17 ;  /* 0x80000011060e7221 */ /* 0x000fe20000000000 */
[----:B------:R-:W-:-:S02]  /*0430*/  FSETP.GEU.AND P3, PT, |R4|, 1.175494350822287508e-38, PT ;  /* 0x008000000400780b */ /* 0x000fc40003f6e200 */
[----:B------:R-:W-:Y:S01]  /*0440*/  FSEL R6, R7, RZ, !P0 ;  /* 0x000000ff07067208 */ /* 0x000fe20004000000 */
[----:B------:R-:W-:Y:S01]  /*0450*/  FFMA R17, R14, R16, R17 ;  /* 0x000000100e117223 */ /* 0x000fe20000000011 */
[C---:B------:R-:W-:Y:S01]  /*0460*/  FMUL R7, R4.reuse, 0.25 ;  /* 0x3e80000004077820 */ /* 0x040fe20000400000 */
[----:B------:R-:W-:Y:S01]  /*0470*/  FSETP.GT.AND P2, PT, |R4|, 8.50705917302346158658e+37, PT ;  /* 0x7e8000000400780b */ /* 0x000fe20003f44200 */
[----:B------:R-:W-:Y:S01]  /*0480*/  FFMA R19, R0, R19, RZ ;  /* 0x0000001300137223 */ /* 0x000fe200000000ff */
[----:B------:R-:W-:Y:S01]  /*0490*/  FSEL R5, R5, RZ, P1 ;  /* 0x000000ff05057208 */ /* 0x000fe20000800000 */
[--C-:B------:R-:W-:Y:S01]  /*04a0*/  FADD R6, R6, -R17.reuse ;  /* 0x8000001106067221 */ /* 0x100fe20000000000 */
[----:B------:R-:W-:Y:S01]  /*04b0*/  FSEL R18, R7, R4, P2 ;  /* 0x0000000407127208 */ /* 0x000fe20001000000 */
[----:B------:R-:W-:Y:S01]  /*04c0*/  FMUL R14, R14, R14 ;  /* 0x0000000e0e0e7220 */ /* 0x000fe20000400000 */
[----:B------:R-:W-:Y:S01]  /*04d0*/  FSETP.NEU.AND P1, PT, R4, RZ, PT ;  /* 0x000000ff0400720b */ /* 0x000fe20003f2d000 */
[----:B------:R-:W-:-:S02]  /*04e0*/  FFMA R0, R6, R5, R17 ;  /* 0x0000000506007223 */ /* 0x000fc40000000011 */
[----:B------:R-:W-:Y:S01]  /*04f0*/  @!P3 FMUL R18, R18, 16777216 ;  /* 0x4b8000001212b820 */ /* 0x000fe20000400000 */
[----:B------:R-:W-:Y:S01]  /*0500*/  FMUL R14, R13, R14 ;  /* 0x0000000e0d0e7220 */ /* 0x000fe20000400000 */
[----:B------:R-:W-:Y:S01]  /*0510*/  FMUL R13, R6, R6 ;  /* 0x00000006060d7220 */ /* 0x000fe20000400000 */
[----:B------:R-:W1:Y:S01]  /*0520*/  SHFL.BFLY PT, R17, R0, 0x10, 0x1f ;  /* 0x0e001f0000117f89 */ /* 0x000e6200000e0000 */
[----:B------:R-:W-:Y:S01]  /*0530*/  FMUL R6, R11, 0.25 ;  /* 0x3e8000000b067820 */ /* 0x000fe20000400000 */
[----:B------:R-:W-:Y:S01]  /*0540*/  FFMA R14, R16, R14, R19 ;  /* 0x0000000e100e7223 */ /* 0x000fe20000000013 */
[----:B------:R-:W2:Y:S01]  /*0550*/  MUFU.RCP R18, R18 ;  /* 0x0000001200127308 */ /* 0x000ea20000001000 */
[----:B------:R-:W-:Y:S02]  /*0560*/  FMUL R13, R12, R13 ;  /* 0x0000000d0c0d7220 */ /* 0x000fe40000400000 */
[----:B------:R-:W-:Y:S02]  /*0570*/  FSEL R19, R6, R11, P2 ;  /* 0x0000000b06137208 */ /* 0x000fe40001000000 */
[----:B------:R-:W-:Y:S01]  /*0580*/  FFMA R13, R5, R13, R14 ;  /* 0x0000000d050d7223 */ /* 0x000fe2000000000e */
[----:B------:R-:W-:-:S02]  /*0590*/  FADD R5, R4, R4 ;  /* 0x0000000404057221 */ /* 0x000fc40000000000 */
[----:B------:R-:W-:Y:S02]  /*05a0*/  @!P3 FMUL R19, R19, 16777216 ;  /* 0x4b8000001313b820 */ /* 0x000fe40000400000 */
[----:B------:R-:W3:Y:S01]  /*05b0*/  SHFL.BFLY PT, R12, R13, 0x10, 0x1f ;  /* 0x0e001f000d0c7f89 */ /* 0x000ee200000e0000 */
[C---:B------:R-:W-:Y:S01]  /*05c0*/  FSETP.GEU.AND P2, PT, |R5|.reuse, 1.175494350822287508e-38, PT ;  /* 0x008000000500780b */ /* 0x040fe20003f4e200 */
[C---:B------:R-:W-:Y:S01]  /*05d0*/  FMUL R6, R5.reuse, 0.25 ;  /* 0x3e80000005067820 */ /* 0x040fe20000400000 */
[----:B------:R-:W-:Y:S01]  /*05e0*/  FSETP.GT.AND P0, PT, |R5|, 8.50705917302346158658e+37, PT ;  /* 0x7e8000000500780b */ /* 0x000fe20003f04200 */
[----:B--2---:R-:W-:-:S03]  /*05f0*/  FMUL R19, R18, R19 ;  /* 0x0000001312137220 */ /* 0x004fc60000400000 */
[----:B------:R-:W-:Y:S02]  /*0600*/  FSEL R16, R6, R5, P0 ;  /* 0x0000000506107208 */ /* 0x000fe40000000000 */
[----:B------:R-:W-:Y:S01]  /*0610*/  FSEL R19, R19, RZ, P1 ;  /* 0x000000ff13137208 */ /* 0x000fe20000800000 */
[----:B-1----:R-:W-:Y:S01]  /*0620*/  FADD R17, -R0, R17 ;  /* 0x0000001100117221 */ /* 0x002fe20000000100 */
[----:B------:R-:W-:-:S03]  /*0630*/  FSETP.NEU.AND P1, PT, R5, RZ, PT ;  /* 0x000000ff0500720b */ /* 0x000fc60003f2d000 */
[----:B------:R-:W-:Y:S01]  /*0640*/  @!P2 FMUL R16, R16, 16777216 ;  /* 0x4b8000001010a820 */ /* 0x000fe20000400000 */
[C---:B------:R-:W-:Y:S01]  /*0650*/  FMUL R14, R17.reuse, R17 ;  /* 0x00000011110e7220 */ /* 0x040fe20000400000 */
[----:B------:R-:W-:Y:S01]  /*0660*/  FFMA R0, R17, R19, R0 ;  /* 0x0000001311007223 */ /* 0x000fe20000000000 */
[----:B------:R-:W-:Y:S01]  /*0670*/  FSEL R17, R7, R4, P0 ;  /* 0x0000000407117208 */ /* 0x000fe20000000000 */
[----:B------:R-:W-:Y:S01]  /*0680*/  FADD R7, R5, R5 ;  /* 0x0000000505077221 */ /* 0x000fe20000000000 */
[----:B------:R-:W-:Y:S01]  /*0690*/  FMUL R14, R11, R14 ;  /* 0x0000000e0b0e7220 */ /* 0x000fe20000400000 */
[----:B------:R-:W1:Y:S01]  /*06a0*/  MUFU.RCP R16, R16 ;  /* 0x0000001000107308 */ /* 0x000e620000001000 */
[----:B------:R-:W2:Y:S01]  /*06b0*/  SHFL.BFLY PT, R11, R0, 0x8, 0x1f ;  /* 0x0d001f00000b7f89 */ /* 0x000ea200000e0000 */
[----:B------:R-:W-:Y:S01]  /*06c0*/  @!P2 FMUL R17, R17, 16777216 ;  /* 0x4b8000001111a820 */ /* 0x000fe20000400000 */
[----:B------:R-:W-:Y:S01]  /*06d0*/  FSETP.GEU.AND P2, PT, |R7|, 1.175494350822287508e-38, PT ;  /* 0x008000000700780b */ /* 0x000fe20003f4e200 */
[----:B---3--:R-:W-:Y:S01]  /*06e0*/  FADD R12, R13, R12 ;  /* 0x0000000c0d0c7221 */ /* 0x008fe20000000000 */
[----:B------:R-:W-:-:S03]  /*06f0*/  FSETP.GT.AND P0, PT, |R7|, 8.50705917302346158658e+37, PT ;  /* 0x7e8000000700780b */ /* 0x000fc60003f04200 */
[----:B------:R-:W-:Y:S01]  /*0700*/  FFMA R14, R19, R14, R12 ;  /* 0x0000000e130e7223 */ /* 0x000fe2000000000c */
[----:B------:R-:W-:-:S04]  /*0710*/  FMUL R12, R7, 0.25 ;  /* 0x3e800000070c7820 */ /* 0x000fc80000400000 */
[----:B------:R-:W3:Y:S01]  /*0720*/  SHFL.BFLY PT, R13, R14, 0x8, 0x1f ;  /* 0x0d001f000e0d7f89 */ /* 0x000ee200000e0000 */
[----:B-1----:R-:W-:Y:S01]  /*0730*/  FMUL R17, R16, R17 ;  /* 0x0000001110117220 */ /* 0x002fe20000400000 */
[----:B------:R-:W-:-:S04]  /*0740*/  FSEL R16, R12, R7, P0 ;  /* 0x000000070c107208 */ /* 0x000fc80000000000 */
[----:B------:R-:W-:Y:S01]  /*0750*/  FSEL R17, R17, RZ, P1 ;  /* 0x000000ff11117208 */ /* 0x000fe20000800000 */
[----:B------:R-:W-:Y:S01]  /*0760*/  @!P2 FMUL R16, R16, 16777216 ;  /* 0x4b8000001010a820 */ /* 0x000fe20000400000 */
[----:B--2---:R-:W-:-:S05]  /*0770*/  FADD R11, -R0, R11 ;  /* 0x0000000b000b7221 */ /* 0x004fca0000000100 */
[----:B------:R-:W1:Y:S01]  /*0780*/  MUFU.RCP R16, R16 ;  /* 0x0000001000107308 */ /* 0x000e620000001000 */
[C---:B------:R-:W-:Y:S01]  /*0790*/  FFMA R0, R11.reuse, R17, R0 ;  /* 0x000000110b007223 */ /* 0x040fe20000000000 */
[----:B------:R-:W-:-:S04]  /*07a0*/  FMUL R19, R11, R11 ;  /* 0x0000000b0b137220 */ /* 0x000fc80000400000 */
[----:B------:R-:W2:Y:S01]  /*07b0*/  SHFL.BFLY PT, R11, R0, 0x4, 0x1f ;  /* 0x0c801f00000b7f89 */ /* 0x000ea200000e0000 */
[----:B------:R-:W-:Y:S01]  /*07c0*/  FMUL R19, R4, R19 ;  /* 0x0000001304137220 */ /* 0x000fe20000400000 */
[----:B------:R-:W-:Y:S01]  /*07d0*/  FADD R4, R7, R7 ;  /* 0x0000000707047221 */ /* 0x000fe20000000000 */
[----:B---3--:R-:W-:-:S04]  /*07e0*/  FADD R14, R14, R13 ;  /* 0x0000000d0e0e7221 */ /* 0x008fc80000000000 */
[----:B------:R-:W-:Y:S01]  /*07f0*/  FFMA R14, R17, R19, R14 ;  /* 0x00000013110e7223 */ /* 0x000fe2000000000e */
[----:B------:R-:W-:Y:S02]  /*0800*/  FSEL R17, R6, R5, P0 ;  /* 0x0000000506117208 */ /* 0x000fe40000000000 */
[----:B------:R-:W-:Y:S02]  /*0810*/  FSETP.NEU.AND P0, PT, R7, RZ, PT ;  /* 0x000000ff0700720b */ /* 0x000fe40003f0d000 */
[----:B------:R-:W3:Y:S01]  /*0820*/  SHFL.BFLY PT, R13, R14, 0x4, 0x1f ;  /* 0x0c801f000e0d7f89 */ /* 0x000ee200000e0000 */
[----:B------:R-:W-:Y:S01]  /*0830*/  @!P2 FMUL R17, R17, 16777216 ;  /* 0x4b8000001111a820 */ /* 0x000fe20000400000 */
[----:B------:R-:W-:Y:S02]  /*0840*/  FSETP.GEU.AND P1, PT, |R4|, 1.175494350822287508e-38, PT ;  /* 0x008000000400780b */ /* 0x000fe40003f2e200 */
[----:B------:R-:W-:Y:S01]  /*0850*/  ISETP.GE.AND P2, PT, R15, 0x10, PT ;  /* 0x000000100f00780c */ /* 0x000fe20003f46270 */
[----:B-1----:R-:W-:-:S05]  /*0860*/  FMUL R17, R16, R17 ;  /* 0x0000001110117220 */ /* 0x002fca0000400000 */
[----:B------:R-:W-:Y:S01]  /*0870*/  FSEL R6, R17, RZ, P0 ;  /* 0x000000ff11067208 */ /* 0x000fe20000000000 */
[----:B--2---:R-:W-:Y:S01]  /*0880*/  FADD R17, -R0, R11 ;  /* 0x0000000b00117221 */ /* 0x004fe20000000100 */
[C---:B------:R-:W-:Y:S01]  /*0890*/  FMUL R11, R4.reuse, 0.25 ;  /* 0x3e800000040b7820 */ /* 0x040fe20000400000 */
[----:B------:R-:W-:Y:S02]  /*08a0*/  FSETP.GT.AND P0, PT, |R4|, 8.50705917302346158658e+37, PT ;  /* 0x7e8000000400780b */ /* 0x000fe40003f04200 */
[C---:B------:R-:W-:Y:S01]  /*08b0*/  FMUL R16, R17.reuse, R17 ;  /* 0x0000001111107220 */ /* 0x040fe20000400000 */
[----:B------:R-:W-:Y:S01]  /*08c0*/  FFMA R0, R17, R6, R0 ;  /* 0x0000000611007223 */ /* 0x000fe20000000000 */
[----:B------:R-:W-:Y:S02]  /*08d0*/  FSEL R18, R11, R4, P0 ;  /* 0x000000040b127208 */ /* 0x000fe40000000000 */
[----:B------:R-:W-:Y:S01]  /*08e0*/  FMUL R16, R5, R16 ;  /* 0x0000001005107220 */ /* 0x000fe20000400000 */
[----:B------:R-:W-:Y:S01]  /*08f0*/  FSEL R19, R12, R7, P0 ;  /* 0x000000070c137208 */ /* 0x000fe20000000000 */
[----:B------:R-:W1:Y:S01]  /*0900*/  SHFL.BFLY PT, R17, R0, 0x2, 0x1f ;  /* 0x0c401f0000117f89 */ /* 0x000e6200000e0000 */
[----:B------:R-:W-:Y:S01]  /*0910*/  @!P1 FMUL R18, R18, 16777216 ;  /* 0x4b80000012129820 */ /* 0x000fe20000400000 */
[----:B---3--:R-:W-:Y:S01]  /*0920*/  FADD R13, R14, R13 ;  /* 0x0000000d0e0d7221 */ /* 0x008fe20000000000 */
[C---:B------:R-:W-:Y:S01]  /*0930*/  FSETP.NEU.AND P0, PT, R4.reuse, RZ, PT ;  /* 0x000000ff0400720b */ /* 0x040fe20003f0d000 */
[----:B------:R-:W-:Y:S01]  /*0940*/  @!P1 FMUL R19, R19, 16777216 ;  /* 0x4b80000013139820 */ /* 0x000fe20000400000 */
[----:B------:R-:W-:Y:S01]  /*0950*/  FADD R5, R4, R4 ;  /* 0x0000000404057221 */ /* 0x000fe20000000000 */
[----:B------:R-:W-:Y:S01]  /*0960*/  FFMA R13, R6, R16, R13 ;  /* 0x00000010060d7223 */ /* 0x000fe2000000000d */
[----:B------:R-:W2:Y:S02]  /*0970*/  MUFU.RCP R18, R18 ;  /* 0x0000001200127308 */ /* 0x000ea40000001000 */
[C---:B------:R-:W-:Y:S01]  /*0980*/  FMUL R14, R5.reuse, 0.25 ;  /* 0x3e800000050e7820 */ /* 0x040fe20000400000 */
[----:B------:R-:W-:Y:S01]  /*0990*/  FSETP.GEU.AND P1, PT, |R5|, 1.175494350822287508e-38, PT ;  /* 0x008000000500780b */ /* 0x000fe20003f2e200 */
[----:B------:R-:W3:Y:S01]  /*09a0*/  SHFL.BFLY PT, R6, R13, 0x2, 0x1f ;  /* 0x0c401f000d067f89 */ /* 0x000ee200000e0000 */
[----:B--2---:R-:W-:Y:S01]  /*09b0*/  FMUL R19, R18, R19 ;  /* 0x0000001312137220 */ /* 0x004fe20000400000 */
[----:B-1----:R-:W-:-:S04]  /*09c0*/  FADD R17, -R0, R17 ;  /* 0x0000001100117221 */ /* 0x002fc80000000100 */
[----:B------:R-:W-:Y:S01]  /*09d0*/  FSEL R19, R19, RZ, P0 ;  /* 0x000000ff13137208 */ /* 0x000fe20000000000 */
[----:B------:R-:W-:Y:S01]  /*09e0*/  FMUL R12, R17, R17 ;  /* 0x00000011110c7220 */ /* 0x000fe20000400000 */
[----:B------:R-:W-:-:S03]  /*09f0*/  FSETP.GT.AND P0, PT, |R5|, 8.50705917302346158658e+37, PT ;  /* 0x7e8000000500780b */ /* 0x000fc60003f04200 */
[----:B------:R-:W-:Y:S01]  /*0a00*/  FFMA R0, R17, R19, R0 ;  /* 0x0000001311007223 */ /* 0x000fe20000000000 */
[----:B------:R-:W-:Y:S01]  /*0a10*/  FMUL R12, R7, R12 ;  /* 0x0000000c070c7220 */ /* 0x000fe20000400000 */
[----:B------:R-:W-:Y:S01]  /*0a20*/  FSEL R14, R14, R5, P0 ;  /* 0x000000050e0e7208 */ /* 0x000fe20000000000 */
[----:B---3--:R-:W-:Y:S01]  /*0a30*/  FADD R6, R13, R6 ;  /* 0x000000060d067221 */ /* 0x008fe20000000000 */
[----:B------:R-:W-:Y:S01]  /*0a40*/  FSEL R11, R11, R4, P0 ;  /* 0x000000040b0b7208 */ /* 0x000fe20000000000 */
[----:B------:R-:W1:Y:S01]  /*0a50*/  SHFL.BFLY PT, R7, R0, 0x1, 0x1f ;  /* 0x0c201f0000077f89 */ /* 0x000e6200000e0000 */
[----:B------:R-:W-:Y:S01]  /*0a60*/  FSETP.NEU.AND P0, PT, R5, RZ, PT ;  /* 0x000000ff0500720b */ /* 0x000fe20003f0d000 */
[----:B------:R-:W-:Y:S01]  /*0a70*/  FFMA R6, R19, R12, R6 ;  /* 0x0000000c13067223 */ /* 0x000fe20000000006 */
[----:B------:R-:W-:Y:S01]  /*0a80*/  @!P1 FMUL R14, R14, 16777216 ;  /* 0x4b8000000e0e9820 */ /* 0x000fe20000400000 */
[----:B------:R-:W-:Y:S01]  /*0a90*/  @!P1 FMUL R11, R11, 16777216 ;  /* 0x4b8000000b0b9820 */ /* 0x000fe20000400000 */
[----:B------:R-:W-:-:S02]  /*0aa0*/  LOP3.LUT P1, RZ, R15, 0x1f, RZ, 0xc0, !PT ;  /* 0x0000001f0fff7812 */ /* 0x000fc4000782c0ff */
[----:B------:R-:W2:Y:S01]  /*0ab0*/  SHFL.BFLY PT, R13, R6, 0x1, 0x1f ;  /* 0x0c201f00060d7f89 */ /* 0x000ea200000e0000 */
[----:B------:R-:W-:Y:S01]  /*0ac0*/  SHF.R.U32.HI R12, RZ, 0x3, R15 ;  /* 0x00000003ff0c7819 */ /* 0x000fe2000001160f */
[----:B------:R-:W3:Y:S03]  /*0ad0*/  MUFU.RCP R14, R14 ;  /* 0x0000000e000e7308 */ /* 0x000ee60000001000 */
[----:B------:R-:W-:-:S06]  /*0ae0*/  LOP3.LUT R12, R12, 0x3c, RZ, 0xc0, !PT ;  /* 0x0000003c0c0c7812 */ /* 0x000fcc00078ec0ff */
[----:B------:R-:W-:Y:S01]  /*0af0*/  @!P1 STS [R12+UR4+0x80], R5 ;  /* 0x000080050c009988 */ /* 0x000fe20008000804 */
[----:B-1----:R-:W-:Y:S01]  /*0b00*/  FADD R7, -R0, R7 ;  /* 0x0000000700077221 */ /* 0x002fe20000000100 */
[----:B---3--:R-:W-:-:S03]  /*0b10*/  FMUL R11, R14, R11 ;  /* 0x0000000b0e0b7220 */ /* 0x008fc60000400000 */
[----:B------:R-:W-:Y:S02]  /*0b20*/  FMUL R17, R7, R7 ;  /* 0x0000000707117220 */ /* 0x000fe40000400000 */
[----:B------:R-:W-:Y:S01]  /*0b30*/  FSEL R11, R11, RZ, P0 ;  /* 0x000000ff0b0b7208 */ /* 0x000fe20000000000 */
[----:B--2---:R-:W-:Y:S01]  /*0b40*/  FADD R6, R6, R13 ;  /* 0x0000000d06067221 */ /* 0x004fe20000000000 */
[----:B------:R-:W-:-:S03]  /*0b50*/  FMUL R17, R4, R17 ;  /* 0x0000001104117220 */ /* 0x000fc60000400000 */
[----:B------:R-:W-:Y:S01]  /*0b60*/  FFMA R13, R7, R11, R0 ;  /* 0x0000000b070d7223 */ /* 0x000fe20000000000 */
[----:B------:R-:W-:-:S04]  /*0b70*/  FFMA R17, R11, R17, R6 ;  /* 0x000000110b117223 */ /* 0x000fc80000000006 */
[----:B------:R-:W-:Y:S04]  /*0b80*/  @!P1 STS [R12+UR4], R13 ;  /* 0x0000000d0c009988 */ /* 0x000fe80008000804 */
[----:B------:R-:W-:Y:S01]  /*0b90*/  @!P1 STS [R12+UR4+0x40], R17 ;  /* 0x000040110c009988 */ /* 0x000fe20008000804 */
[----:B------:R-:W-:Y:S06]  /*0ba0*/  BAR.SYNC.DEFER_BLOCKING 0x0 ;  /* 0x0000000000007b1d */ /* 0x000fec0000010000 */
[----:B------:R-:W1:Y:S04]  /*0bb0*/  @!P2 LDS R9, [R8+UR4+0x80] ;  /* 0x000080040809a984 */ /* 0x000e680008000800 */
[----:B------:R-:W2:Y:S04]  /*0bc0*/  @!P2 LDS R3, [R8+UR4] ;  /* 0x000000040803a984 */ /* 0x000ea80008000800 */
[----:B------:R-:W3:Y:S04]  /*0bd0*/  @!P2 LDS R10, [R8+UR4+0x40] ;  /* 0x00004004080aa984 */ /* 0x000ee80008000800 */
[----:B-1----:R-:W1:Y:S04]  /*0be0*/  SHFL.BFLY PT, R14, R9, 0x8, 0x1f ;  /* 0x0d001f00090e7f89 */ /* 0x002e6800000e0000 */
[----:B--2---:R-:W2:Y:S04]  /*0bf0*/  SHFL.BFLY PT, R6, R3, 0x8, 0x1f ;  /* 0x0d001f0003067f89 */ /* 0x004ea800000e0000 */
[----:B---3--:R-:W3:Y:S01]  /*0c00*/  SHFL.BFLY PT, R11, R10, 0x8, 0x1f ;  /* 0x0d001f000a0b7f89 */ /* 0x008ee200000e0000 */
[----:B-1----:R-:W-:-:S04]  /*0c10*/  FADD R0, R9, R14 ;  /* 0x0000000e09007221 */ /* 0x002fc80000000000 */
[C---:B------:R-:W-:Y:S01]  /*0c20*/  FMUL R7, R0.reuse, 0.25 ;  /* 0x3e80000000077820 */ /* 0x040fe20000400000 */
[C---:B------:R-:W-:Y:S01]  /*0c30*/  FSETP.GEU.AND P1, PT, |R0|.reuse, 1.175494350822287508e-38, PT ;  /* 0x008000000000780b */ /* 0x040fe20003f2e200 */
[----:B------:R-:W1:Y:S01]  /*0c40*/  SHFL.BFLY PT, R5, R0, 0x4, 0x1f ;  /* 0x0c801f0000057f89 */ /* 0x000e6200000e0000 */
[----:B------:R-:W-:Y:S01]  /*0c50*/  FSETP.GT.AND P0, PT, |R0|, 8.50705917302346158658e+37, PT ;  /* 0x7e8000000000780b */ /* 0x000fe20003f04200 */
[----:B--2---:R-:W-:Y:S01]  /*0c60*/  FADD R6, -R3, R6 ;  /* 0x0000000603067221 */ /* 0x004fe20000000100 */
[----:B---3--:R-:W-:Y:S02]  /*0c70*/  FADD R11, R10, R11 ;  /* 0x0000000b0a0b7221 */ /* 0x008fe40000000000 */
[----:B------:R-:W-:Y:S01]  /*0c80*/  FSEL R7, R7, R0, P0 ;  /* 0x0000000007077208 */ /* 0x000fe20000000000 */
[----:B------:R-:W-:-:S04]  /*0c90*/  FMUL R12, R6, R6 ;  /* 0x00000006060c7220 */ /* 0x000fc80000400000 */
[----:B------:R-:W-:Y:S02]  /*0ca0*/  FMUL R12, R9, R12 ;  /* 0x0000000c090c7220 */ /* 0x000fe40000400000 */
[----:B------:R-:W-:Y:S02]  /*0cb0*/  @!P1 FMUL R7, R7, 16777216 ;  /* 0x4b80000007079820 */ /* 0x000fe40000400000 */
[----:B------:R-:W-:-:S04]  /*0cc0*/  @P0 FMUL R14, R14, 0.25 ;  /* 0x3e8000000e0e0820 */ /* 0x000fc80000400000 */
[----:B------:R-:W2:Y:S01]  /*0cd0*/  MUFU.RCP R7, R7 ;  /* 0x0000000700077308 */ /* 0x000ea20000001000 */
[----:B------:R-:W-:Y:S01]  /*0ce0*/  @!P1 FMUL R14, R14, 16777216 ;  /* 0x4b8000000e0e9820 */ /* 0x000fe20000400000 */
[C---:B------:R-:W-:Y:S01]  /*0cf0*/  FSETP.NEU.AND P1, PT, R0.reuse, RZ, PT ;  /* 0x000000ff0000720b */ /* 0x040fe20003f2d000 */
[----:B-1----:R-:W-:-:S04]  /*0d00*/  FADD R4, R0, R5 ;  /* 0x0000000500047221 */ /* 0x002fc80000000000 */
[C---:B------:R-:W-:Y:S01]  /*0d10*/  FMUL R13, R4.reuse, 0.25 ;  /* 0x3e800000040d7820 */ /* 0x040fe20000400000 */
[C---:B------:R-:W-:Y:S02]  /*0d20*/  FSETP.GEU.AND P2, PT, |R4|.reuse, 1.175494350822287508e-38, PT ;  /* 0x008000000400780b */ /* 0x040fe40003f4e200 */
[----:B------:R-:W-:Y:S01]  /*0d30*/  FSETP.GT.AND P0, PT, |R4|, 8.50705917302346158658e+37, PT ;  /* 0x7e8000000400780b */ /* 0x000fe20003f04200 */
[----:B--2---:R-:W-:Y:S02]  /*0d40*/  FMUL R14, R7, R14 ;  /* 0x0000000e070e7220 */ /* 0x004fe40000400000 */
[----:B------:R-:W1:Y:S01]  /*0d50*/  SHFL.BFLY PT, R7, R4, 0x2, 0x1f ;  /* 0x0c401f0004077f89 */ /* 0x000e6200000e0000 */
[----:B------:R-:W-:Y:S02]  /*0d60*/  FSEL R13, R13, R4, P0 ;  /* 0x000000040d0d7208 */ /* 0x000fe40000000000 */
[----:B------:R-:W-:Y:S02]  /*0d70*/  FSEL R14, R14, RZ, P1 ;  /* 0x000000ff0e0e7208 */ /* 0x000fe40000800000 */
[----:B------:R-:W-:-:S03]  /*0d80*/  FSETP.NEU.AND P1, PT, R4, RZ, PT ;  /* 0x000000ff0400720b */ /* 0x000fc60003f2d000 */
[----:B------:R-:W-:Y:S01]  /*0d90*/  @!P2 FMUL R13, R13, 16777216 ;  /* 0x4b8000000d0da820 */ /* 0x000fe20000400000 */
[----:B------:R-:W-:Y:S01]  /*0da0*/  FFMA R6, R6, R14, R3 ;  /* 0x0000000e06067223 */ /* 0x000fe20000000003 */
[----:B------:R-:W-:Y:S01]  /*0db0*/  FFMA R11, R14, R12, R11 ;  /* 0x0000000c0e0b7223 */ /* 0x000fe2000000000b */
[----:B------:R-:W-:Y:S01]  /*0dc0*/  @P0 FMUL R5, R5, 0.25 ;  /* 0x3e80000005050820 */ /* 0x000fe20000400000 */
[----:B------:R-:W2:Y:S02]  /*0dd0*/  MUFU.RCP R12, R13 ;  /* 0x0000000d000c7308 */ /* 0x000ea40000001000 */
[----:B------:R-:W3:Y:S01]  /*0de0*/  SHFL.BFLY PT, R9, R6, 0x4, 0x1f ;  /* 0x0c801f0006097f89 */ /* 0x000ee200000e0000 */
[----:B------:R-:W-:-:S03]  /*0df0*/  @!P2 FMUL R5, R5, 16777216 ;  /* 0x4b8000000505a820 */ /* 0x000fc60000400000 */
[----:B------:R-:W4:Y:S01]  /*0e00*/  SHFL.BFLY PT, R10, R11, 0x4, 0x1f ;  /* 0x0c801f000b0a7f89 */ /* 0x000f2200000e0000 */
[----:B-1----:R-:W-:Y:S01]  /*0e10*/  FADD R3, R4, R7 ;  /* 0x0000000704037221 */ /* 0x002fe20000000000 */
[----:B--2---:R-:W-:-:S03]  /*0e20*/  FMUL R12, R12, R5 ;  /* 0x000000050c0c7220 */ /* 0x004fc60000400000 */
[C---:B------:R-:W-:Y:S01]  /*0e30*/  FMUL R14, R3.reuse, 0.25 ;  /* 0x3e800000030e7820 */ /* 0x040fe20000400000 */
[C---:B------:R-:W-:Y:S02]  /*0e40*/  FSETP.GEU.AND P2, PT, |R3|.reuse, 1.175494350822287508e-38, PT ;  /* 0x008000000300780b */ /* 0x040fe40003f4e200 */
[----:B------:R-:W-:Y:S02]  /*0e50*/  FSETP.GT.AND P0, PT, |R3|, 8.50705917302346158658e+37, PT ;  /* 0x7e8000000300780b */ /* 0x000fe40003f04200 */
[----:B------:R-:W-:Y:S02]  /*0e60*/  FSEL R12, R12, RZ, P1 ;  /* 0x000000ff0c0c7208 */ /* 0x000fe40000800000 */
[----:B------:R-:W-:Y:S01]  /*0e70*/  FSEL R14, R14, R3, P0 ;  /* 0x000000030e0e7208 */ /* 0x000fe20000000000 */
[----:B---3--:R-:W-:-:S04]  /*0e80*/  FADD R9, -R6, R9 ;  /* 0x0000000906097221 */ /* 0x008fc80000000100 */
[C---:B------:R-:W-:Y:S01]  /*0e90*/  FMUL R5, R9.reuse, R9 ;  /* 0x0000000909057220 */ /* 0x040fe20000400000 */
[----:B------:R-:W-:Y:S01]  /*0ea0*/  FFMA R9, R9, R12, R6 ;  /* 0x0000000c09097223 */ /* 0x000fe20000000006 */
[----:B------:R-:W-:Y:S01]  /*0eb0*/  @!P2 FMUL R14, R14, 16777216 ;  /* 0x4b8000000e0ea820 */ /* 0x000fe20000400000 */
[----:B------:R-:W1:Y:S01]  /*0ec0*/  SHFL.BFLY PT, R6, R3, 0x1, 0x1f ;  /* 0x0c201f0003067f89 */ /* 0x000e6200000e0000 */
[----:B----4-:R-:W-:Y:S01]  /*0ed0*/  FADD R11, R11, R10 ;  /* 0x0000000a0b0b7221 */ /* 0x010fe20000000000 */
[----:B------:R-:W-:Y:S01]  /*0ee0*/  FMUL R5, R0, R5 ;  /* 0x0000000500057220 */ /* 0x000fe20000400000 */
[----:B------:R-:W-:Y:S01]  /*0ef0*/  @P0 FMUL R7, R7, 0.25 ;  /* 0x3e80000007070820 */ /* 0x000fe20000400000 */
[----:B------:R-:W2:Y:S01]  /*0f00*/  SHFL.BFLY PT, R0, R9, 0x2, 0x1f ;  /* 0x0c401f0009007f89 */ /* 0x000ea200000e0000 */
[----:B------:R-:W3:Y:S01]  /*0f10*/  MUFU.RCP R14, R14 ;  /* 0x0000000e000e7308 */ /* 0x000ee20000001000 */
[----:B------:R-:W-:Y:S01]  /*0f20*/  FFMA R11, R12, R5, R11 ;  /* 0x000000050c0b7223 */ /* 0x000fe2000000000b */
[----:B------:R-:W-:Y:S01]  /*0f30*/  @!P2 FMUL R7, R7, 16777216 ;  /* 0x4b8000000707a820 */ /* 0x000fe20000400000 */
[----:B------:R-:W-:-:S03]  /*0f40*/  FSETP.NEU.AND P0, PT, R3, RZ, PT ;  /* 0x000000ff0300720b */ /* 0x000fc60003f0d000 */
[----:B------:R-:W4:Y:S01]  /*0f50*/  SHFL.BFLY PT, R10, R11, 0x2, 0x1f ;  /* 0x0c401f000b0a7f89 */ /* 0x000f2200000e0000 */
[----:B---3--:R-:W-:Y:S01]  /*0f60*/  FMUL R7, R14, R7 ;  /* 0x000000070e077220 */ /* 0x008fe20000400000 */
[----:B-1----:R-:W-:-:S04]  /*0f70*/  FADD R5, R3, R6 ;  /* 0x0000000603057221 */ /* 0x002fc80000000000 */
[----:B------:R-:W-:Y:S01]  /*0f80*/  FSEL R7, R7, RZ, P0 ;  /* 0x000000ff07077208 */ /* 0x000fe20000000000 */
[----:B--2---:R-:W-:Y:S01]  /*0f90*/  FADD R0, -R9, R0 ;  /* 0x0000000009007221 */ /* 0x004fe20000000100 */
[C---:B------:R-:W-:Y:S01]  /*0fa0*/  FSETP.GEU.AND P1, PT, |R5|.reuse, 1.175494350822287508e-38, PT ;  /* 0x008000000500780b */ /* 0x040fe20003f2e200 */
[C---:B------:R-:W-:Y:S01]  /*0fb0*/  FMUL R12, R5.reuse, 0.25 ;  /* 0x3e800000050c7820 */ /* 0x040fe20000400000 */
[----:B------:R-:W-:Y:S01]  /*0fc0*/  FSETP.GT.AND P0, PT, |R5|, 8.50705917302346158658e+37, PT ;  /* 0x7e8000000500780b */ /* 0x000fe20003f04200 */
[C---:B------:R-:W-:Y:S01]  /*0fd0*/  FFMA R9, R0.reuse, R7, R9 ;  /* 0x0000000700097223 */ /* 0x040fe20000000009 */
[----:B------:R-:W-:Y:S01]  /*0fe0*/  FMUL R13, R0, R0 ;  /* 0x00000000000d7220 */ /* 0x000fe20000400000 */
[----:B----4-:R-:W-:Y:S01]  /*0ff0*/  FADD R10, R11, R10 ;  /* 0x0000000a0b0a7221 */ /* 0x010fe20000000000 */
[----:B------:R-:W-:Y:S02]  /*1000*/  FSEL R12, R12, R5, P0 ;  /* 0x000000050c0c7208 */ /* 0x000fe40000000000 */
[----:B------:R-:W-:Y:S01]  /*1010*/  FMUL R13, R4, R13 ;  /* 0x0000000d040d7220 */ /* 0x000fe20000400000 */
[----:B------:R-:W1:Y:S03]  /*1020*/  SHFL.BFLY PT, R0, R9, 0x1, 0x1f ;  /* 0x0c201f0009007f89 */ /* 0x000e6600000e0000 */
[----:B------:R-:W-:Y:S01]  /*1030*/  FFMA R10, R7, R13, R10 ;  /* 0x0000000d070a7223 */ /* 0x000fe2000000000a */
[----:B------:R-:W-:-:S02]  /*1040*/  @!P1 FMUL R12, R12, 16777216 ;  /* 0x4b8000000c0c9820 */ /* 0x000fc40000400000 */
[----:B------:R-:W-:Y:S01]  /*1050*/  @P0 FMUL R6, R6, 0.25 ;  /* 0x3e80000006060820 */ /* 0x000fe20000400000 */
[----:B------:R-:W-:Y:S01]  /*1060*/  LOP3.LUT P0, RZ, R15, 0xf, RZ, 0xc0, !PT ;  /* 0x0000000f0fff7812 */ /* 0x000fe2000780c0ff */
[----:B------:R-:W2:Y:S01]  /*1070*/  SHFL.BFLY PT, R7, R10, 0x1, 0x1f ;  /* 0x0c201f000a077f89 */ /* 0x000ea200000e0000 */
[----:B------:R3:W4:Y:S01]  /*1080*/  MUFU.RCP R11, R12 ;  /* 0x0000000c000b7308 */ /* 0x0007220000001000 */
[----:B------:R-:W-:Y:S01]  /*1090*/  @!P1 FMUL R6, R6, 16777216 ;  /* 0x4b80000006069820 */ /* 0x000fe20000400000 */
[----:B------:R-:W-:Y:S02]  /*10a0*/  FSETP.NEU.AND P1, PT, R5, RZ, PT ;  /* 0x000000ff0500720b */ /* 0x000fe40003f2d000 */
[----:B------:R-:W-:Y:S01]  /*10b0*/  ISETP.LT.AND P0, PT, R15, 0x10, !P0 ;  /* 0x000000100f00780c */ /* 0x000fe20004701270 */
[----:B---3--:R-:W3:Y:S01]  /*10c0*/  LDC.64 R12, c[0x0][0x228] ;  /* 0x00008a00ff0c7b82 */ /* 0x008ee20000000a00 */
[----:B-1----:R-:W-:Y:S01]  /*10d0*/  FADD R0, -R9, R0 ;  /* 0x0000000009007221 */ /* 0x002fe20000000100 */
[----:B----4-:R-:W-:-:S10]  /*10e0*/  FMUL R11, R11, R6 ;  /* 0x000000060b0b7220 */ /* 0x010fd40000400000 */
[----:B------:R1:W-:Y:S01]  /*10f0*/  @P0 STS [R8+UR4+0x80], R5 ;  /* 0x0000800508000988 */ /* 0x0003e20008000804 */
[----:B------:R-:W-:Y:S01]  /*1100*/  FMUL R4, R0, R0 ;  /* 0x0000000000047220 */ /* 0x000fe20000400000 */
[----:B------:R-:W-:Y:S01]  /*1110*/  FSEL R11, R11, RZ, P1 ;  /* 0x000000ff0b0b7208 */ /* 0x000fe20000800000 */
[----:B--2---:R-:W-:Y:S02]  /*1120*/  FADD R10, R10, R7 ;  /* 0x000000070a0a7221 */ /* 0x004fe40000000000 */
[----:B------:R-:W-:Y:S01]  /*1130*/  FMUL R4, R3, R4 ;  /* 0x0000000403047220 */ /* 0x000fe20000400000 */
[----:B------:R-:W1:Y:S01]  /*1140*/  LDC.64 R6, c[0x0][0x218] ;  /* 0x00008600ff067b82 */ /* 0x000e620000000a00 */
[----:B------:R-:W-:Y:S01]  /*1150*/  FFMA R9, R0, R11, R9 ;  /* 0x0000000b00097223 */ /* 0x000fe20000000009 */
[----:B------:R-:W-:Y:S01]  /*1160*/  HFMA2.MMA R0, -RZ, RZ, 0.75, 0 ;  /* 0x3a000000ff007435 */ /* 0x000fe200000001ff */
[----:B------:R-:W-:-:S03]  /*1170*/  FFMA R3, R11, R4, R10 ;  /* 0x000000040b037223 */ /* 0x000fc6000000000a */
[----:B------:R-:W-:Y:S02]  /*1180*/  @P0 STS [R8+UR4], R9 ;  /* 0x0000000908000988 */ /* 0x000fe40008000804 */
[----:B------:R-:W2:Y:S02]  /*1190*/  LDC.64 R10, c[0x0][0x220] ;  /* 0x00008800ff0a7b82 */ /* 0x000ea40000000a00 */
[----:B------:R-:W-:Y:S06]  /*11a0*/  @P0 STS [R8+UR4+0x40], R3 ;  /* 0x0000400308000988 */ /* 0x000fec0008000804 */
[----:B------:R-:W-:Y:S01]  /*11b0*/  BAR.SYNC.DEFER_BLOCKING 0x0 ;  /* 0x0000000000007b1d */ /* 0x000fe20000010000 */
[----:B------:R-:W-:-:S04]  /*11c0*/  LOP3.LUT P0, RZ, R15, 0x1ff, RZ, 0xc0, !PT ;  /* 0x000001ff0fff7812 */ /* 0x000fc8000780c0ff */
[C---:B------:R-:W-:Y:S01]  /*11d0*/  ISETP.LT.AND P0, PT, R2.reuse, 0x80, !P0 ;  /* 0x000000800200780c */ /* 0x040fe20004701270 */
[----:B-1----:R-:W-:-:S04]  /*11e0*/  IMAD.WIDE R4, R2, 0x4, R6 ;  /* 0x0000000402047825 */ /* 0x002fc800078e0206 */
[----:B--2---:R-:W-:Y:S01]  /*11f0*/  IMAD.WIDE R6, R2, 0x4, R10 ;  /* 0x0000000402067825 */ /* 0x004fe200078e020a */
[----:B------:R-:W1:Y:S04]  /*1200*/  LDS R17, [UR4] ;  /* 0x00000004ff117984 */ /* 0x000e680008000800 */
[----:B------:R-:W2:Y:S04]  /*1210*/  LDS R19, [UR4+0x40] ;  /* 0x00004004ff137984 */ /* 0x000ea80008000800 */
[----:B-1----:R1:W-:Y:S04]  /*1220*/  @P0 STG.E desc[UR6][R4.64], R17 ;  /* 0x0000001104000986 */ /* 0x0023e8000c101906 */
[----:B--2---:R1:W-:Y:S01]  /*1230*/  @P0 STG.E desc[UR6][R6.64], R19 ;  /* 0x0000001306000986 */ /* 0x0043e2000c101906 */
[----:B------:R-:W-:Y:S01]  /*1240*/  FFMA R0, R19, R0, 9.9999997473787516356e-06 ;  /* 0x3727c5ac13007423 */ /* 0x000fe20000000000 */
[----:B---3--:R-:W-:Y:S06]  /*1250*/  @!P0 EXIT ;  /* 0x000000000000894d */ /* 0x008fec0003800000 */
[----:B-1----:R-:W0:Y:S01]  /*1260*/  MUFU.RSQ R5, R0 ;  /* 0x0000000000057308 */ /* 0x002e220000001400 */
[----:B------:R-:W-:-:S05]  /*1270*/  IMAD.WIDE R2, R2, 0x4, R12 ;  /* 0x0000000402027825 */ /* 0x000fca00078e020c */
[----:B0-----:R-:W-:Y:S01]  /*1280*/  STG.E desc[UR6][R2.64], R5 ;  /* 0x0000000502007986 */ /* 0x001fe2000c101906 */
[----:B------:R-:W-:Y:S05]  /*1290*/  EXIT ;  /* 0x000000000000794d */ /* 0x000fea0003800000 */
.L_x_0:
[----:B------:R-:W-:-:S00]  /*12a0*/  BRA `(.L_x_0) ;  /* 0xfffffffc00fc7947 */ /* 0x000fc0000383ffff */
[----:B------:R-:W-:-:S00]  /*12b0*/  NOP ;  /* 0x0000000000007918 */ /* 0x000fc00000000000 */
        /* <DEDUP_REMOVED lines=12> */
.L_x_1:


//--------------------- .nv.global.init           --------------------------
	.section	.nv.global.init,"aw",@progbits
.nv.global.init:
	.type		_$_str,@object
	.size		_$_str,(.L_0 - _$_str)
_$_str:
        /*0000*/ 	.byte	0x5f, 0x5f, 0x43, 0x55, 0x44, 0x41, 0x5f, 0x46, 0x54, 0x5a, 0x00
.L_0:


//--------------------- .nv.shared.triton_red_fused_native_group_norm_28 --------------------------
	.section	.nv.shared.triton_red_fused_native_group_norm_28,"aw",@nobits
	.sectionflags	@""
	.align	16
	.zero		1024


//--------------------- .nv.constant0.triton_red_fused_native_group_norm_28 --------------------------
	.section	.nv.constant0.triton_red_fused_native_group_norm_28,"a",@progbits
	.sectionflags	@""
	.align	4
.nv.constant0.triton_red_fused_native_group_norm_28:
	.zero		568
